//
// Generated by NVIDIA NVVM Compiler
//
// Compiler Build ID: CL-36424714
// Cuda compilation tools, release 13.0, V13.0.88
// Based on NVVM 20.0.0
//

.version 9.0
.target sm_100
.address_size 64

	// .globl	_Z12reductionMaxPi

.visible .entry _Z12reductionMaxPi(
	.param .u64 .ptr .align 1 _Z12reductionMaxPi_param_0
)
{
	.reg .pred 	%p<7>;
	.reg .b32 	%r<26>;
	.reg .b64 	%rd<7>;

	ld.param.u64 	%rd3, [_Z12reductionMaxPi_param_0];
	cvta.to.global.u64 	%rd1, %rd3;
	mov.u32 	%r12, %ctaid.x;
	mov.u32 	%r13, %ntid.x;
	mov.u32 	%r14, %tid.x;
	mad.lo.s32 	%r1, %r12, %r13, %r14;
	mov.u32 	%r15, %nctaid.x;
	mul.lo.s32 	%r2, %r13, %r15;
	mov.b32 	%r23, 1;
$L__BB0_1:
	add.s32 	%r4, %r1, %r23;
	setp.gt.u32 	%p1, %r4, 95;
	@%p1 bra 	$L__BB0_6;
	mov.b32 	%r25, 0;
	mul.wide.u32 	%rd5, %r23, 4;
	mov.u32 	%r24, %r1;
$L__BB0_3:
	shl.b32 	%r17, %r24, 1;
	mul.wide.s32 	%rd4, %r17, 4;
	add.s64 	%rd2, %rd1, %rd4;
	ld.global.u32 	%r18, [%rd2];
	add.s64 	%rd6, %rd2, %rd5;
	ld.global.u32 	%r7, [%rd6];
	setp.ge.s32 	%p2, %r18, %r7;
	@%p2 bra 	$L__BB0_5;
	st.global.u32 	[%rd2], %r7;
$L__BB0_5:
	add.s32 	%r8, %r25, 1;
	mad.lo.s32 	%r19, %r2, %r25, %r2;
	add.s32 	%r24, %r19, %r1;
	add.s32 	%r20, %r4, %r19;
	setp.lt.u32 	%p3, %r20, 96;
	mov.u32 	%r25, %r8;
	@%p3 bra 	$L__BB0_3;
$L__BB0_6:
	shl.b32 	%r10, %r23, 1;
	bar.sync 	0;
	add.s32 	%r21, %r10, -1;
	and.b32  	%r22, %r21, %r1;
	setp.eq.s32 	%p4, %r22, 0;
	setp.lt.u32 	%p5, %r23, 48;
	and.pred  	%p6, %p4, %p5;
	mov.u32 	%r23, %r10;
	@%p6 bra 	$L__BB0_1;
	ret;

}
	// .globl	_Z12reductionMinPi
.visible .entry _Z12reductionMinPi(
	.param .u64 .ptr .align 1 _Z12reductionMinPi_param_0
)
{
	.reg .pred 	%p<7>;
	.reg .b32 	%r<26>;
	.reg .b64 	%rd<7>;

	ld.param.u64 	%rd3, [_Z12reductionMinPi_param_0];
	cvta.to.global.u64 	%rd1, %rd3;
	mov.u32 	%r12, %ctaid.x;
	mov.u32 	%r13, %ntid.x;
	mov.u32 	%r14, %tid.x;
	mad.lo.s32 	%r1, %r12, %r13, %r14;
	mov.u32 	%r15, %nctaid.x;
	mul.lo.s32 	%r2, %r13, %r15;
	mov.b32 	%r23, 1;
$L__BB1_1:
	add.s32 	%r4, %r1, %r23;
	setp.gt.u32 	%p1, %r4, 95;
	@%p1 bra 	$L__BB1_6;
	mov.b32 	%r25, 0;
	mul.wide.u32 	%rd5, %r23, 4;
	mov.u32 	%r24, %r1;
$L__BB1_3:
	shl.b32 	%r17, %r24, 1;
	mul.wide.s32 	%rd4, %r17, 4;
	add.s64 	%rd2, %rd1, %rd4;
	ld.global.u32 	%r18, [%rd2];
	add.s64 	%rd6, %rd2, %rd5;
	ld.global.u32 	%r7, [%rd6];
	setp.le.s32 	%p2, %r18, %r7;
	@%p2 bra 	$L__BB1_5;
	st.global.u32 	[%rd2], %r7;
$L__BB1_5:
	add.s32 	%r8, %r25, 1;
	mad.lo.s32 	%r19, %r2, %r25, %r2;
	add.s32 	%r24, %r19, %r1;
	add.s32 	%r20, %r4, %r19;
	setp.lt.u32 	%p3, %r20, 96;
	mov.u32 	%r25, %r8;
	@%p3 bra 	$L__BB1_3;
$L__BB1_6:
	shl.b32 	%r10, %r23, 1;
	bar.sync 	0;
	add.s32 	%r21, %r10, -1;
	and.b32  	%r22, %r21, %r1;
	setp.eq.s32 	%p4, %r22, 0;
	setp.lt.u32 	%p5, %r23, 48;
	and.pred  	%p6, %p4, %p5;
	mov.u32 	%r23, %r10;
	@%p6 bra 	$L__BB1_1;
	ret;

}
	// .globl	_Z12reductionSumPi
.visible .entry _Z12reductionSumPi(
	.param .u64 .ptr .align 1 _Z12reductionSumPi_param_0
)
{
	.reg .pred 	%p<6>;
	.reg .b32 	%r<28>;
	.reg .b64 	%rd<7>;

	ld.param.u64 	%rd2, [_Z12reductionSumPi_param_0];
	cvta.to.global.u64 	%rd1, %rd2;
	mov.u32 	%r11, %ctaid.x;
	mov.u32 	%r12, %ntid.x;
	mov.u32 	%r13, %tid.x;
	mad.lo.s32 	%r1, %r11, %r12, %r13;
	mov.u32 	%r14, %nctaid.x;
	mul.lo.s32 	%r2, %r12, %r14;
	mov.b32 	%r25, 1;
$L__BB2_1:
	add.s32 	%r4, %r1, %r25;
	setp.gt.u32 	%p1, %r4, 95;
	@%p1 bra 	$L__BB2_4;
	mov.b32 	%r27, 0;
	mov.u32 	%r26, %r1;
$L__BB2_3:
	shl.b32 	%r16, %r26, 1;
	add.s32 	%r17, %r16, %r25;
	mul.wide.s32 	%rd3, %r17, 4;
	add.s64 	%rd4, %rd1, %rd3;
	ld.global.u32 	%r18, [%rd4];
	mul.wide.s32 	%rd5, %r16, 4;
	add.s64 	%rd6, %rd1, %rd5;
	ld.global.u32 	%r19, [%rd6];
	add.s32 	%r20, %r19, %r18;
	st.global.u32 	[%rd6], %r20;
	add.s32 	%r7, %r27, 1;
	mad.lo.s32 	%r21, %r2, %r27, %r2;
	add.s32 	%r26, %r21, %r1;
	add.s32 	%r22, %r4, %r21;
	setp.lt.u32 	%p2, %r22, 96;
	mov.u32 	%r27, %r7;
	@%p2 bra 	$L__BB2_3;
$L__BB2_4:
	shl.b32 	%r9, %r25, 1;
	bar.sync 	0;
	add.s32 	%r23, %r9, -1;
	and.b32  	%r24, %r23, %r1;
	setp.eq.s32 	%p3, %r24, 0;
	setp.lt.u32 	%p4, %r25, 48;
	and.pred  	%p5, %p3, %p4;
	mov.u32 	%r25, %r9;
	@%p5 bra 	$L__BB2_1;
	ret;

}
	// .globl	_Z17reductionMultiplyPi
.visible .entry _Z17reductionMultiplyPi(
	.param .u64 .ptr .align 1 _Z17reductionMultiplyPi_param_0
)
{
	.reg .pred 	%p<6>;
	.reg .b32 	%r<28>;
	.reg .b64 	%rd<7>;

	ld.param.u64 	%rd2, [_Z17reductionMultiplyPi_param_0];
	cvta.to.global.u64 	%rd1, %rd2;
	mov.u32 	%r11, %ctaid.x;
	mov.u32 	%r12, %ntid.x;
	mov.u32 	%r13, %tid.x;
	mad.lo.s32 	%r1, %r11, %r12, %r13;
	mov.u32 	%r14, %nctaid.x;
	mul.lo.s32 	%r2, %r12, %r14;
	mov.b32 	%r25, 1;
$L__BB3_1:
	add.s32 	%r4, %r1, %r25;
	setp.gt.u32 	%p1, %r4, 95;
	@%p1 bra 	$L__BB3_4;
	mov.b32 	%r27, 0;
	mov.u32 	%r26, %r1;
$L__BB3_3:
	shl.b32 	%r16, %r26, 1;
	add.s32 	%r17, %r16, %r25;
	mul.wide.s32 	%rd3, %r17, 4;
	add.s64 	%rd4, %rd1, %rd3;
	ld.global.u32 	%r18, [%rd4];
	mul.wide.s32 	%rd5, %r16, 4;
	add.s64 	%rd6, %rd1, %rd5;
	ld.global.u32 	%r19, [%rd6];
	mul.lo.s32 	%r20, %r19, %r18;
	st.global.u32 	[%rd6], %r20;
	add.s32 	%r7, %r27, 1;
	mad.lo.s32 	%r21, %r2, %r27, %r2;
	add.s32 	%r26, %r21, %r1;
	add.s32 	%r22, %r4, %r21;
	setp.lt.u32 	%p2, %r22, 96;
	mov.u32 	%r27, %r7;
	@%p2 bra 	$L__BB3_3;
$L__BB3_4:
	shl.b32 	%r9, %r25, 1;
	bar.sync 	0;
	add.s32 	%r23, %r9, -1;
	and.b32  	%r24, %r23, %r1;
	setp.eq.s32 	%p3, %r24, 0;
	setp.lt.u32 	%p4, %r25, 48;
	and.pred  	%p5, %p3, %p4;
	mov.u32 	%r25, %r9;
	@%p5 bra 	$L__BB3_1;
	ret;

}


// ===== COMPILED SASS (sm_100) =====

	.target	sm_100

	.elftype	@"ET_EXEC"


//--------------------- .note.nv.tkinfo           --------------------------
	.section	.note.nv.tkinfo,"",@"SHT_NOTE"
	.sectionflags	@"SHF_NOTE_NV_TKINFO"
	.tkinfo
        /*0018*/ 	.word	0x00000002
        /*0030*/ 	.string	""
        /*0030*/ 	.string	"ptxas"
        /*0030*/ 	.string	"Cuda compilation tools, release 13.0, V13.0.88"
        /*0030*/ 	.string	"Build cuda_13.0.r13.0/compiler.36424714_0"
        /*0030*/ 	.string	"-arch sm_100 -m 64 "



//--------------------- .note.nv.cuinfo           --------------------------
	.section	.note.nv.cuinfo,"",@"SHT_NOTE"
	.sectionflags	@"SHF_NOTE_NV_CUINFO"
        /*0018*/ 	.short	0x0002
        /*001a*/ 	.short	0x0064
        /*001c*/ 	.short	0x0082
	.zero		2


//--------------------- .nv.info                  --------------------------
	.section	.nv.info,"",@"SHT_CUDA_INFO"
	.align	4


	//----- nvinfo : EIATTR_REGCOUNT
	.align		4
        /*0000*/ 	.byte	0x04, 0x2f
        /*0002*/ 	.short	(.L_1 - .L_0)
	.align		4
.L_0:
        /*0004*/ 	.word	index@(_Z12reductionMaxPi)
        /*0008*/ 	.word	0x00000010


	//----- nvinfo : EIATTR_FRAME_SIZE
	.align		4
.L_1:
        /*000c*/ 	.byte	0x04, 0x11
        /*000e*/ 	.short	(.L_3 - .L_2)
	.align		4
.L_2:
        /*0010*/ 	.word	index@(_Z12reductionMaxPi)
        /*0014*/ 	.word	0x00000000


	//----- nvinfo : EIATTR_REGCOUNT
	.align		4
.L_3:
        /*0018*/ 	.byte	0x04, 0x2f
        /*001a*/ 	.short	(.L_5 - .L_4)
	.align		4
.L_4:
        /*001c*/ 	.word	index@(_Z12reductionMinPi)
        /*0020*/ 	.word	0x00000010


	//----- nvinfo : EIATTR_FRAME_SIZE
	.align		4
.L_5:
        /*0024*/ 	.byte	0x04, 0x11
        /*0026*/ 	.short	(.L_7 - .L_6)
	.align		4
.L_6:
        /*0028*/ 	.word	index@(_Z12reductionMinPi)
        /*002c*/ 	.word	0x00000000


	//----- nvinfo : EIATTR_REGCOUNT
	.align		4
.L_7:
        /*0030*/ 	.byte	0x04, 0x2f
        /*0032*/ 	.short	(.L_9 - .L_8)
	.align		4
.L_8:
        /*0034*/ 	.word	index@(_Z12reductionSumPi)
        /*0038*/ 	.word	0x00000012


	//----- nvinfo : EIATTR_FRAME_SIZE
	.align		4
.L_9:
        /*003c*/ 	.byte	0x04, 0x11
        /*003e*/ 	.short	(.L_11 - .L_10)
	.align		4
.L_10:
        /*0040*/ 	.word	index@(_Z12reductionSumPi)
        /*0044*/ 	.word	0x00000000


	//----- nvinfo : EIATTR_REGCOUNT
	.align		4
.L_11:
        /*0048*/ 	.byte	0x04, 0x2f
        /*004a*/ 	.short	(.L_13 - .L_12)
	.align		4
.L_12:
        /*004c*/ 	.word	index@(_Z17reductionMultiplyPi)
        /*0050*/ 	.word	0x00000012


	//----- nvinfo : EIATTR_FRAME_SIZE
	.align		4
.L_13:
        /*0054*/ 	.byte	0x04, 0x11
        /*0056*/ 	.short	(.L_15 - .L_14)
	.align		4
.L_14:
        /*0058*/ 	.word	index@(_Z17reductionMultiplyPi)
        /*005c*/ 	.word	0x00000000


	//----- nvinfo : EIATTR_MIN_STACK_SIZE
	.align		4
.L_15:
        /*0060*/ 	.byte	0x04, 0x12
        /*0062*/ 	.short	(.L_17 - .L_16)
	.align		4
.L_16:
        /*0064*/ 	.word	index@(_Z17reductionMultiplyPi)
        /*0068*/ 	.word	0x00000000


	//----- nvinfo : EIATTR_MIN_STACK_SIZE
	.align		4
.L_17:
        /*006c*/ 	.byte	0x04, 0x12
        /*006e*/ 	.short	(.L_19 - .L_18)
	.align		4
.L_18:
        /*0070*/ 	.word	index@(_Z12reductionSumPi)
        /*0074*/ 	.word	0x00000000


	//----- nvinfo : EIATTR_MIN_STACK_SIZE
	.align		4
.L_19:
        /*0078*/ 	.byte	0x04, 0x12
        /*007a*/ 	.short	(.L_21 - .L_20)
	.align		4
.L_20:
        /*007c*/ 	.word	index@(_Z12reductionMinPi)
        /*0080*/ 	.word	0x00000000


	//----- nvinfo : EIATTR_MIN_STACK_SIZE
	.align		4
.L_21:
        /*0084*/ 	.byte	0x04, 0x12
        /*0086*/ 	.short	(.L_23 - .L_22)
	.align		4
.L_22:
        /*0088*/ 	.word	index@(_Z12reductionMaxPi)
        /*008c*/ 	.word	0x00000000
.L_23:


//--------------------- .nv.compat                --------------------------
	.section	.nv.compat,"",@"SHT_CUDA_COMPAT_INFO"
	.align	4
        /*0000*/ 	.byte	0x02, 0x09, 0x00, 0x00, 0x02, 0x02, 0x01, 0x00, 0x02, 0x05, 0x05, 0x00, 0x03, 0x07, 0x01, 0x01
        /*0010*/ 	.byte	0x02, 0x03, 0x00, 0x00, 0x02, 0x06, 0x01, 0x00, 0x04, 0x0b, 0x08, 0x00, 0x09, 0x00, 0x00, 0x00
        /*0020*/ 	.byte	0x00, 0x00, 0x00, 0x00


//--------------------- .nv.info._Z17reductionMultiplyPi --------------------------
	.section	.nv.info._Z17reductionMultiplyPi,"",@"SHT_CUDA_INFO"
	.sectionflags	@""
	.align	4


	//----- nvinfo : EIATTR_CUDA_API_VERSION
	.align		4
        /*0000*/ 	.byte	0x04, 0x37
        /*0002*/ 	.short	(.L_25 - .L_24)
.L_24:
        /*0004*/ 	.word	0x00000082


	//----- nvinfo : EIATTR_KPARAM_INFO
	.align		4
.L_25:
        /*0008*/ 	.byte	0x04, 0x17
        /*000a*/ 	.short	(.L_27 - .L_26)
.L_26:
        /*000c*/ 	.word	0x00000000
        /*0010*/ 	.short	0x0000
        /*0012*/ 	.short	0x0000
        /*0014*/ 	.byte	0x00, 0xf5, 0x21, 0x00


	//----- nvinfo : EIATTR_SPARSE_MMA_MASK
	.align		4
.L_27:
        /*0018*/ 	.byte	0x03, 0x50
        /*001a*/ 	.short	0x0000


	//----- nvinfo : EIATTR_MAXREG_COUNT
	.align		4
        /*001c*/ 	.byte	0x03, 0x1b
        /*001e*/ 	.short	0x00ff


	//----- nvinfo : EIATTR_NUM_BARRIERS
	.align		4
        /*0020*/ 	.byte	0x02, 0x4c
        /*0022*/ 	.byte	0x01
	.zero		1


	//----- nvinfo : EIATTR_MERCURY_ISA_VERSION
	.align		4
        /*0024*/ 	.byte	0x03, 0x5f
        /*0026*/ 	.short	0x0101


	//----- nvinfo : EIATTR_VRC_CTA_INIT_COUNT
	.align		4
        /*0028*/ 	.byte	0x02, 0x4a
	.zero		1
	.zero		1


	//----- nvinfo : EIATTR_EXIT_INSTR_OFFSETS
	.align		4
        /*002c*/ 	.byte	0x04, 0x1c
        /*002e*/ 	.short	(.L_29 - .L_28)


	//   ....[0]....
.L_28:
        /*0030*/ 	.word	0x00000250


	//----- nvinfo : EIATTR_CRS_STACK_SIZE
	.align		4
.L_29:
        /*0034*/ 	.byte	0x04, 0x1e
        /*0036*/ 	.short	(.L_31 - .L_30)
.L_30:
        /*0038*/ 	.word	0x00000000


	//----- nvinfo : EIATTR_CBANK_PARAM_SIZE
	.align		4
.L_31:
        /*003c*/ 	.byte	0x03, 0x19
        /*003e*/ 	.short	0x0008


	//----- nvinfo : EIATTR_PARAM_CBANK
	.align		4
        /*0040*/ 	.byte	0x04, 0x0a
        /*0042*/ 	.short	(.L_33 - .L_32)
	.align		4
.L_32:
        /*0044*/ 	.word	index@(.nv.constant0._Z17reductionMultiplyPi)
        /*0048*/ 	.short	0x0380
        /*004a*/ 	.short	0x0008


	//----- nvinfo : EIATTR_SW_WAR
	.align		4
.L_33:
        /*004c*/ 	.byte	0x04, 0x36
        /*004e*/ 	.short	(.L_35 - .L_34)
.L_34:
        /*0050*/ 	.word	0x00000008
.L_35:


//--------------------- .nv.info._Z12reductionSumPi --------------------------
	.section	.nv.info._Z12reductionSumPi,"",@"SHT_CUDA_INFO"
	.sectionflags	@""
	.align	4


	//----- nvinfo : EIATTR_CUDA_API_VERSION
	.align		4
        /*0000*/ 	.byte	0x04, 0x37
        /*0002*/ 	.short	(.L_37 - .L_36)
.L_36:
        /*0004*/ 	.word	0x00000082


	//----- nvinfo : EIATTR_KPARAM_INFO
	.align		4
.L_37:
        /*0008*/ 	.byte	0x04, 0x17
        /*000a*/ 	.short	(.L_39 - .L_38)
.L_38:
        /*000c*/ 	.word	0x00000000
        /*0010*/ 	.short	0x0000
        /*0012*/ 	.short	0x0000
        /*0014*/ 	.byte	0x00, 0xf5, 0x21, 0x00


	//----- nvinfo : EIATTR_SPARSE_MMA_MASK
	.align		4
.L_39:
        /*0018*/ 	.byte	0x03, 0x50
        /*001a*/ 	.short	0x0000


	//----- nvinfo : EIATTR_MAXREG_COUNT
	.align		4
        /*001c*/ 	.byte	0x03, 0x1b
        /*001e*/ 	.short	0x00ff


	//----- nvinfo : EIATTR_NUM_BARRIERS
	.align		4
        /*0020*/ 	.byte	0x02, 0x4c
        /*0022*/ 	.byte	0x01
	.zero		1


	//----- nvinfo : EIATTR_MERCURY_ISA_VERSION
	.align		4
        /*0024*/ 	.byte	0x03, 0x5f
        /*0026*/ 	.short	0x0101


	//----- nvinfo : EIATTR_VRC_CTA_INIT_COUNT
	.align		4
        /*0028*/ 	.byte	0x02, 0x4a
	.zero		1
	.zero		1


	//----- nvinfo : EIATTR_EXIT_INSTR_OFFSETS
	.align		4
        /*002c*/ 	.byte	0x04, 0x1c
        /*002e*/ 	.short	(.L_41 - .L_40)


	//   ....[0]....
.L_40:
        /*0030*/ 	.word	0x00000250


	//----- nvinfo : EIATTR_CRS_STACK_SIZE
	.align		4
.L_41:
        /*0034*/ 	.byte	0x04, 0x1e
        /*0036*/ 	.short	(.L_43 - .L_42)
.L_42:
        /*0038*/ 	.word	0x00000000


	//----- nvinfo : EIATTR_CBANK_PARAM_SIZE
	.align		4
.L_43:
        /*003c*/ 	.byte	0x03, 0x19
        /*003e*/ 	.short	0x0008


	//----- nvinfo : EIATTR_PARAM_CBANK
	.align		4
        /*0040*/ 	.byte	0x04, 0x0a
        /*0042*/ 	.short	(.L_45 - .L_44)
	.align		4
.L_44:
        /*0044*/ 	.word	index@(.nv.constant0._Z12reductionSumPi)
        /*0048*/ 	.short	0x0380
        /*004a*/ 	.short	0x0008


	//----- nvinfo : EIATTR_SW_WAR
	.align		4
.L_45:
        /*004c*/ 	.byte	0x04, 0x36
        /*004e*/ 	.short	(.L_47 - .L_46)
.L_46:
        /*0050*/ 	.word	0x00000008
.L_47:


//--------------------- .nv.info._Z12reductionMinPi --------------------------
	.section	.nv.info._Z12reductionMinPi,"",@"SHT_CUDA_INFO"
	.sectionflags	@""
	.align	4


	//----- nvinfo : EIATTR_CUDA_API_VERSION
	.align		4
        /*0000*/ 	.byte	0x04, 0x37
        /*0002*/ 	.short	(.L_49 - .L_48)
.L_48:
        /*0004*/ 	.word	0x00000082


	//----- nvinfo : EIATTR_KPARAM_INFO
	.align		4
.L_49:
        /*0008*/ 	.byte	0x04, 0x17
        /*000a*/ 	.short	(.L_51 - .L_50)
.L_50:
        /*000c*/ 	.word	0x00000000
        /*0010*/ 	.short	0x0000
        /*0012*/ 	.short	0x0000
        /*0014*/ 	.byte	0x00, 0xf5, 0x21, 0x00


	//----- nvinfo : EIATTR_SPARSE_MMA_MASK
	.align		4
.L_51:
        /*0018*/ 	.byte	0x03, 0x50
        /*001a*/ 	.short	0x0000


	//----- nvinfo : EIATTR_MAXREG_COUNT
	.align		4
        /*001c*/ 	.byte	0x03, 0x1b
        /*001e*/ 	.short	0x00ff


	//----- nvinfo : EIATTR_NUM_BARRIERS
	.align		4
        /*0020*/ 	.byte	0x02, 0x4c
        /*0022*/ 	.byte	0x01
	.zero		1


	//----- nvinfo : EIATTR_MERCURY_ISA_VERSION
	.align		4
        /*0024*/ 	.byte	0x03, 0x5f
        /*0026*/ 	.short	0x0101


	//----- nvinfo : EIATTR_VRC_CTA_INIT_COUNT
	.align		4
        /*0028*/ 	.byte	0x02, 0x4a
	.zero		1
	.zero		1


	//----- nvinfo : EIATTR_EXIT_INSTR_OFFSETS
	.align		4
        /*002c*/ 	.byte	0x04, 0x1c
        /*002e*/ 	.short	(.L_53 - .L_52)


	//   ....[0]....
.L_52:
        /*0030*/ 	.word	0x00000240


	//----- nvinfo : EIATTR_CRS_STACK_SIZE
	.align		4
.L_53:
        /*0034*/ 	.byte	0x04, 0x1e
        /*0036*/ 	.short	(.L_55 - .L_54)
.L_54:
        /*0038*/ 	.word	0x00000000


	//----- nvinfo : EIATTR_CBANK_PARAM_SIZE
	.align		4
.L_55:
        /*003c*/ 	.byte	0x03, 0x19
        /*003e*/ 	.short	0x0008


	//----- nvinfo : EIATTR_PARAM_CBANK
	.align		4
        /*0040*/ 	.byte	0x04, 0x0a
        /*0042*/ 	.short	(.L_57 - .L_56)
	.align		4
.L_56:
        /*0044*/ 	.word	index@(.nv.constant0._Z12reductionMinPi)
        /*0048*/ 	.short	0x0380
        /*004a*/ 	.short	0x0008


	//----- nvinfo : EIATTR_SW_WAR
	.align		4
.L_57:
        /*004c*/ 	.byte	0x04, 0x36
        /*004e*/ 	.short	(.L_59 - .L_58)
.L_58:
        /*0050*/ 	.word	0x00000008
.L_59:


//--------------------- .nv.info._Z12reductionMaxPi --------------------------
	.section	.nv.info._Z12reductionMaxPi,"",@"SHT_CUDA_INFO"
	.sectionflags	@""
	.align	4


	//----- nvinfo : EIATTR_CUDA_API_VERSION
	.align		4
        /*0000*/ 	.byte	0x04, 0x37
        /*0002*/ 	.short	(.L_61 - .L_60)
.L_60:
        /*0004*/ 	.word	0x00000082


	//----- nvinfo : EIATTR_KPARAM_INFO
	.align		4
.L_61:
        /*0008*/ 	.byte	0x04, 0x17
        /*000a*/ 	.short	(.L_63 - .L_62)
.L_62:
        /*000c*/ 	.word	0x00000000
        /*0010*/ 	.short	0x0000
        /*0012*/ 	.short	0x0000
        /*0014*/ 	.byte	0x00, 0xf5, 0x21, 0x00


	//----- nvinfo : EIATTR_SPARSE_MMA_MASK
	.align		4
.L_63:
        /*0018*/ 	.byte	0x03, 0x50
        /*001a*/ 	.short	0x0000


	//----- nvinfo : EIATTR_MAXREG_COUNT
	.align		4
        /*001c*/ 	.byte	0x03, 0x1b
        /*001e*/ 	.short	0x00ff


	//----- nvinfo : EIATTR_NUM_BARRIERS
	.align		4
        /*0020*/ 	.byte	0x02, 0x4c
        /*0022*/ 	.byte	0x01
	.zero		1


	//----- nvinfo : EIATTR_MERCURY_ISA_VERSION
	.align		4
        /*0024*/ 	.byte	0x03, 0x5f
        /*0026*/ 	.short	0x0101


	//----- nvinfo : EIATTR_VRC_CTA_INIT_COUNT
	.align		4
        /*0028*/ 	.byte	0x02, 0x4a
	.zero		1
	.zero		1


	//----- nvinfo : EIATTR_EXIT_INSTR_OFFSETS
	.align		4
        /*002c*/ 	.byte	0x04, 0x1c
        /*002e*/ 	.short	(.L_65 - .L_64)


	//   ....[0]....
.L_64:
        /*0030*/ 	.word	0x00000240


	//----- nvinfo : EIATTR_CRS_STACK_SIZE
	.align		4
.L_65:
        /*0034*/ 	.byte	0x04, 0x1e
        /*0036*/ 	.short	(.L_67 - .L_66)
.L_66:
        /*0038*/ 	.word	0x00000000


	//----- nvinfo : EIATTR_CBANK_PARAM_SIZE
	.align		4
.L_67:
        /*003c*/ 	.byte	0x03, 0x19
        /*003e*/ 	.short	0x0008


	//----- nvinfo : EIATTR_PARAM_CBANK
	.align		4
        /*0040*/ 	.byte	0x04, 0x0a
        /*0042*/ 	.short	(.L_69 - .L_68)
	.align		4
.L_68:
        /*0044*/ 	.word	index@(.nv.constant0._Z12reductionMaxPi)
        /*0048*/ 	.short	0x0380
        /*004a*/ 	.short	0x0008


	//----- nvinfo : EIATTR_SW_WAR
	.align		4
.L_69:
        /*004c*/ 	.byte	0x04, 0x36
        /*004e*/ 	.short	(.L_71 - .L_70)
.L_70:
        /*0050*/ 	.word	0x00000008
.L_71:


//--------------------- .nv.callgraph             --------------------------
	.section	.nv.callgraph,"",@"SHT_CUDA_CALLGRAPH"
	.align	4
	.sectionentsize	8
	.align		4
        /*0000*/ 	.word	0x00000000
	.align		4
        /*0004*/ 	.word	0xffffffff
	.align		4
        /*0008*/ 	.word	0x00000000
	.align		4
        /*000c*/ 	.word	0xfffffffe
	.align		4
        /*0010*/ 	.word	0x00000000
	.align		4
        /*0014*/ 	.word	0xfffffffd
	.align		4
        /*0018*/ 	.word	0x00000000
	.align		4
        /*001c*/ 	.word	0xfffffffc


//--------------------- .text._Z17reductionMultiplyPi --------------------------
	.section	.text._Z17reductionMultiplyPi,"ax",@progbits
	.align	128
        .global         _Z17reductionMultiplyPi
        .type           _Z17reductionMultiplyPi,@function
        .size           _Z17reductionMultiplyPi,(.L_x_16 - _Z17reductionMultiplyPi)
        .other          _Z17reductionMultiplyPi,@"STO_CUDA_ENTRY STV_DEFAULT"
_Z17reductionMultiplyPi:
.text._Z17reductionMultiplyPi:
[----:B------:R-:W-:Y:S01]  /*0000*/  LDC R1, c[0x0][0x37c] ;  /* 0x0000df00ff017b82 */ /* 0x000fe20000000800 */
[----:B------:R-:W0:Y:S07]  /*0010*/  S2R R3, SR_TID.X ;  /* 0x0000000000037919 */ /* 0x000e2e0000002100 */
[----:B------:R-:W0:Y:S01]  /*0020*/  S2UR UR6, SR_CTAID.X ;  /* 0x00000000000679c3 */ /* 0x000e220000002500 */
[----:B------:R-:W-:Y:S01]  /*0030*/  HFMA2 R9, -RZ, RZ, 0, 5.9604644775390625e-08 ;  /* 0x00000001ff097431 */ /* 0x000fe200000001ff */
[----:B------:R-:W1:Y:S06]  /*0040*/  LDCU.64 UR4, c[0x0][0x358] ;  /* 0x00006b00ff0477ac */ /* 0x000e6c0008000a00 */
[----:B------:R-:W0:Y:S01]  /*0050*/  LDC R8, c[0x0][0x360] ;  /* 0x0000d800ff087b82 */ /* 0x000e220000000800 */
[----:B------:R-:W2:Y:S01]  /*0060*/  LDCU UR7, c[0x0][0x370] ;  /* 0x00006e00ff0777ac */ /* 0x000ea20008000800 */
[----:B0-----:R-:W-:-:S02]  /*0070*/  IMAD R0, R8, UR6, R3 ;  /* 0x0000000608007c24 */ /* 0x001fc4000f8e0203 */
[----:B-12---:R-:W-:-:S07]  /*0080*/  IMAD R8, R8, UR7, RZ ;  /* 0x0000000708087c24 */ /* 0x006fce000f8e02ff */
.L_x_2:
[----:B------:R-:W-:-:S05]  /*0090*/  IMAD.IADD R12, R0, 0x1, R9 ;  /* 0x00000001000c7824 */ /* 0x000fca00078e0209 */
[----:B------:R-:W-:-:S13]  /*00a0*/  ISETP.GT.U32.AND P0, PT, R12, 0x5f, PT ;  /* 0x0000005f0c00780c */ /* 0x000fda0003f04070 */
[----:B-1----:R-:W-:Y:S05]  /*00b0*/  @P0 BRA `(.L_x_0) ;  /* 0x0000000000440947 */ /* 0x002fea0003800000 */
[----:B------:R-:W0:Y:S01]  /*00c0*/  LDC.64 R2, c[0x0][0x380] ;  /* 0x0000e000ff027b82 */ /* 0x000e220000000a00 */
[----:B------:R-:W-:Y:S01]  /*00d0*/  MOV R11, RZ ;  /* 0x000000ff000b7202 */ /* 0x000fe20000000f00 */
[----:B------:R-:W-:-:S07]  /*00e0*/  IMAD.MOV.U32 R10, RZ, RZ, R0 ;  /* 0x000000ffff0a7224 */ /* 0x000fce00078e0000 */
.L_x_1:
[----:B-1----:R-:W-:-:S05]  /*00f0*/  SHF.L.U32 R6, R10, 0x1, RZ ;  /* 0x000000010a067819 */ /* 0x002fca00000006ff */
[C---:B------:R-:W-:Y:S02]  /*0100*/  IMAD.IADD R5, R6.reuse, 0x1, R9 ;  /* 0x0000000106057824 */ /* 0x040fe400078e0209 */
[----:B0-----:R-:W-:-:S04]  /*0110*/  IMAD.WIDE R6, R6, 0x4, R2 ;  /* 0x0000000406067825 */ /* 0x001fc800078e0202 */
[----:B------:R-:W-:Y:S01]  /*0120*/  IMAD.WIDE R4, R5, 0x4, R2 ;  /* 0x0000000405047825 */ /* 0x000fe200078e0202 */
[----:B------:R-:W2:Y:S05]  /*0130*/  LDG.E R13, desc[UR4][R6.64] ;  /* 0x00000004060d7981 */ /* 0x000eaa000c1e1900 */
[----:B------:R-:W2:Y:S01]  /*0140*/  LDG.E R4, desc[UR4][R4.64] ;  /* 0x0000000404047981 */ /* 0x000ea2000c1e1900 */
[----:B------:R-:W-:Y:S02]  /*0150*/  IMAD R15, R8, R11, R8 ;  /* 0x0000000b080f7224 */ /* 0x000fe400078e0208 */
[----:B------:R-:W-:-:S03]  /*0160*/  VIADD R11, R11, 0x1 ;  /* 0x000000010b0b7836 */ /* 0x000fc60000000000 */
[----:B------:R-:W-:-:S04]  /*0170*/  IADD3 R10, PT, PT, R12, R15, RZ ;  /* 0x0000000f0c0a7210 */ /* 0x000fc80007ffe0ff */
[----:B------:R-:W-:Y:S02]  /*0180*/  ISETP.GE.U32.AND P0, PT, R10, 0x60, PT ;  /* 0x000000600a00780c */ /* 0x000fe40003f06070 */
[----:B------:R-:W-:Y:S01]  /*0190*/  IADD3 R10, PT, PT, R0, R15, RZ ;  /* 0x0000000f000a7210 */ /* 0x000fe20007ffe0ff */
[----:B--2---:R-:W-:-:S05]  /*01a0*/  IMAD R13, R4, R13, RZ ;  /* 0x0000000d040d7224 */ /* 0x004fca00078e02ff */
[----:B------:R1:W-:Y:S05]  /*01b0*/  STG.E desc[UR4][R6.64], R13 ;  /* 0x0000000d06007986 */ /* 0x0003ea000c101904 */
[----:B------:R-:W-:Y:S05]  /*01c0*/  @!P0 BRA `(.L_x_1) ;  /* 0xfffffffc00c88947 */ /* 0x000fea000383ffff */
.L_x_0:
[C---:B------:R-:W-:Y:S01]  /*01d0*/  IMAD.SHL.U32 R2, R9.reuse, 0x2, RZ ;  /* 0x0000000209027824 */ /* 0x040fe200078e00ff */
[----:B------:R-:W-:Y:S01]  /*01e0*/  ISETP.LT.U32.AND P1, PT, R9, 0x30, PT ;  /* 0x000000300900780c */ /* 0x000fe20003f21070 */
[----:B------:R-:W-:Y:S05]  /*01f0*/  WARPSYNC.ALL ;  /* 0x0000000000007948 */ /* 0x000fea0003800000 */
[----:B------:R-:W-:Y:S01]  /*0200*/  IADD3 R3, PT, PT, R2, -0x1, RZ ;  /* 0xffffffff02037810 */ /* 0x000fe20007ffe0ff */
[----:B------:R-:W-:Y:S01]  /*0210*/  BAR.SYNC.DEFER_BLOCKING 0x0 ;  /* 0x0000000000007b1d */ /* 0x000fe20000010000 */
[----:B------:R-:W-:Y:S02]  /*0220*/  MOV R9, R2 ;  /* 0x0000000200097202 */ /* 0x000fe40000000f00 */
[----:B------:R-:W-:-:S13]  /*0230*/  LOP3.LUT P0, RZ, R3, R0, RZ, 0xc0, !PT ;  /* 0x0000000003ff7212 */ /* 0x000fda000780c0ff */
[----:B------:R-:W-:Y:S05]  /*0240*/  @!P0 BRA P1, `(.L_x_2) ;  /* 0xfffffffc00908947 */ /* 0x000fea000083ffff */
[----:B------:R-:W-:Y:S05]  /*0250*/  EXIT ;  /* 0x000000000000794d */ /* 0x000fea0003800000 */
.L_x_3:
[----:B------:R-:W-:-:S00]  /*0260*/  BRA `(.L_x_3) ;  /* 0xfffffffc00fc7947 */ /* 0x000fc0000383ffff */
[----:B------:R-:W-:-:S00]  /*0270*/  NOP ;  /* 0x0000000000007918 */ /* 0x000fc00000000000 */
        /* <DEDUP_REMOVED lines=8> */
.L_x_16:


//--------------------- .text._Z12reductionSumPi  --------------------------
	.section	.text._Z12reductionSumPi,"ax",@progbits
	.align	128
        .global         _Z12reductionSumPi
        .type           _Z12reductionSumPi,@function
        .size           _Z12reductionSumPi,(.L_x_17 - _Z12reductionSumPi)
        .other          _Z12reductionSumPi,@"STO_CUDA_ENTRY STV_DEFAULT"
_Z12reductionSumPi:
.text._Z12reductionSumPi:
        /* <DEDUP_REMOVED lines=9> */
.L_x_6:
[----:B------:R-:W-:-:S04]  /*0090*/  IADD3 R12, PT, PT, R0, R9, RZ ;  /* 0x00000009000c7210 */ /* 0x000fc80007ffe0ff */
[----:B------:R-:W-:-:S13]  /*00a0*/  ISETP.GT.U32.AND P0, PT, R12, 0x5f, PT ;  /* 0x0000005f0c00780c */ /* 0x000fda0003f04070 */
[----:B-1----:R-:W-:Y:S05]  /*00b0*/  @P0 BRA `(.L_x_4) ;  /* 0x0000000000440947 */ /* 0x002fea0003800000 */
[----:B------:R-:W0:Y:S01]  /*00c0*/  LDC.64 R2, c[0x0][0x380] ;  /* 0x0000e000ff027b82 */ /* 0x000e220000000a00 */
[----:B------:R-:W-:Y:S01]  /*00d0*/  IMAD.MOV.U32 R11, RZ, RZ, RZ ;  /* 0x000000ffff0b7224 */ /* 0x000fe200078e00ff */
[----:B------:R-:W-:-:S07]  /*00e0*/  MOV R10, R0 ;  /* 0x00000000000a7202 */ /* 0x000fce0000000f00 */
.L_x_5:
[----:B-1----:R-:W-:-:S05]  /*00f0*/  IMAD.SHL.U32 R6, R10, 0x2, RZ ;  /* 0x000000020a067824 */ /* 0x002fca00078e00ff */
[C---:B------:R-:W-:Y:S01]  /*0100*/  IADD3 R5, PT, PT, R6.reuse, R9, RZ ;  /* 0x0000000906057210 */ /* 0x040fe20007ffe0ff */
        /* <DEDUP_REMOVED lines=9> */
[----:B--2---:R-:W-:-:S05]  /*01a0*/  IMAD.IADD R13, R4, 0x1, R13 ;  /* 0x00000001040d7824 */ /* 0x004fca00078e020d */
[----:B------:R1:W-:Y:S05]  /*01b0*/  STG.E desc[UR4][R6.64], R13 ;  /* 0x0000000d06007986 */ /* 0x0003ea000c101904 */
[----:B------:R-:W-:Y:S05]  /*01c0*/  @!P0 BRA `(.L_x_5) ;  /* 0xfffffffc00c88947 */ /* 0x000fea000383ffff */
.L_x_4:
[C---:B------:R-:W-:Y:S01]  /*01d0*/  IMAD.SHL.U32 R2, R9.reuse, 0x2, RZ ;  /* 0x0000000209027824 */ /* 0x040fe200078e00ff */
[----:B------:R-:W-:Y:S01]  /*01e0*/  ISETP.LT.U32.AND P1, PT, R9, 0x30, PT ;  /* 0x000000300900780c */ /* 0x000fe20003f21070 */
[----:B------:R-:W-:Y:S05]  /*01f0*/  WARPSYNC.ALL ;  /* 0x0000000000007948 */ /* 0x000fea0003800000 */
[----:B------:R-:W-:Y:S01]  /*0200*/  IADD3 R3, PT, PT, R2, -0x1, RZ ;  /* 0xffffffff02037810 */ /* 0x000fe20007ffe0ff */
[----:B------:R-:W-:Y:S01]  /*0210*/  BAR.SYNC.DEFER_BLOCKING 0x0 ;  /* 0x0000000000007b1d */ /* 0x000fe20000010000 */
[----:B------:R-:W-:Y:S02]  /*0220*/  IMAD.MOV.U32 R9, RZ, RZ, R2 ;  /* 0x000000ffff097224 */ /* 0x000fe400078e0002 */
[----:B------:R-:W-:-:S13]  /*0230*/  LOP3.LUT P0, RZ, R3, R0, RZ, 0xc0, !PT ;  /* 0x0000000003ff7212 */ /* 0x000fda000780c0ff */
[----:B------:R-:W-:Y:S05]  /*0240*/  @!P0 BRA P1, `(.L_x_6) ;  /* 0xfffffffc00908947 */ /* 0x000fea000083ffff */
[----:B------:R-:W-:Y:S05]  /*0250*/  EXIT ;  /* 0x000000000000794d */ /* 0x000fea0003800000 */
.L_x_7:
        /* <DEDUP_REMOVED lines=10> */
.L_x_17:


//--------------------- .text._Z12reductionMinPi  --------------------------
	.section	.text._Z12reductionMinPi,"ax",@progbits
	.align	128
        .global         _Z12reductionMinPi
        .type           _Z12reductionMinPi,@function
        .size           _Z12reductionMinPi,(.L_x_18 - _Z12reductionMinPi)
        .other          _Z12reductionMinPi,@"STO_CUDA_ENTRY STV_DEFAULT"
_Z12reductionMinPi:
.text._Z12reductionMinPi:
        /* <DEDUP_REMOVED lines=9> */
.L_x_10:
[----:B------:R-:W-:-:S04]  /*0090*/  IADD3 R12, PT, PT, R0, R9, RZ ;  /* 0x00000009000c7210 */ /* 0x000fc80007ffe0ff */
[----:B------:R-:W-:-:S13]  /*00a0*/  ISETP.GT.U32.AND P0, PT, R12, 0x5f, PT ;  /* 0x0000005f0c00780c */ /* 0x000fda0003f04070 */
[----:B------:R-:W-:Y:S05]  /*00b0*/  @P0 BRA `(.L_x_8) ;  /* 0x0000000000400947 */ /* 0x000fea0003800000 */
[----:B------:R-:W0:Y:S01]  /*00c0*/  LDC.64 R2, c[0x0][0x380] ;  /* 0x0000e000ff027b82 */ /* 0x000e220000000a00 */
[----:B------:R-:W-:Y:S01]  /*00d0*/  IMAD.MOV.U32 R11, RZ, RZ, RZ ;  /* 0x000000ffff0b7224 */ /* 0x000fe200078e00ff */
[----:B------:R-:W-:-:S07]  /*00e0*/  MOV R10, R0 ;  /* 0x00000000000a7202 */ /* 0x000fce0000000f00 */
.L_x_9:
[----:B------:R-:W-:-:S04]  /*00f0*/  IMAD.SHL.U32 R7, R10, 0x2, RZ ;  /* 0x000000020a077824 */ /* 0x000fc800078e00ff */
[----:B0-----:R-:W-:-:S05]  /*0100*/  IMAD.WIDE R6, R7, 0x4, R2 ;  /* 0x0000000407067825 */ /* 0x001fca00078e0202 */
[----:B------:R-:W2:Y:S01]  /*0110*/  LDG.E R10, desc[UR4][R6.64] ;  /* 0x00000004060a7981 */ /* 0x000ea2000c1e1900 */
[----:B------:R-:W-:-:S06]  /*0120*/  IMAD.WIDE.U32 R4, R9, 0x4, R6 ;  /* 0x0000000409047825 */ /* 0x000fcc00078e0006 */
[----:B------:R-:W2:Y:S01]  /*0130*/  LDG.E R5, desc[UR4][R4.64] ;  /* 0x0000000404057981 */ /* 0x000ea2000c1e1900 */
[----:B------:R-:W-:Y:S02]  /*0140*/  IMAD R13, R8, R11, R8 ;  /* 0x0000000b080d7224 */ /* 0x000fe400078e0208 */
[----:B------:R-:W-:Y:S01]  /*0150*/  VIADD R11, R11, 0x1 ;  /* 0x000000010b0b7836 */ /* 0x000fe20000000000 */
[----:B--2---:R-:W-:Y:S02]  /*0160*/  ISETP.GT.AND P0, PT, R10, R5, PT ;  /* 0x000000050a00720c */ /* 0x004fe40003f04270 */
[----:B------:R-:W-:-:S11]  /*0170*/  IADD3 R10, PT, PT, R12, R13, RZ ;  /* 0x0000000d0c0a7210 */ /* 0x000fd60007ffe0ff */
[----:B------:R1:W-:Y:S01]  /*0180*/  @P0 STG.E desc[UR4][R6.64], R5 ;  /* 0x0000000506000986 */ /* 0x0003e2000c101904 */
[----:B------:R-:W-:Y:S02]  /*0190*/  ISETP.GE.U32.AND P0, PT, R10, 0x60, PT ;  /* 0x000000600a00780c */ /* 0x000fe40003f06070 */
[----:B------:R-:W-:-:S11]  /*01a0*/  IADD3 R10, PT, PT, R0, R13, RZ ;  /* 0x0000000d000a7210 */ /* 0x000fd60007ffe0ff */
[----:B-1----:R-:W-:Y:S05]  /*01b0*/  @!P0 BRA `(.L_x_9) ;  /* 0xfffffffc00cc8947 */ /* 0x002fea000383ffff */
.L_x_8:
        /* <DEDUP_REMOVED lines=9> */
.L_x_11:
        /* <DEDUP_REMOVED lines=11> */
.L_x_18:


//--------------------- .text._Z12reductionMaxPi  --------------------------
	.section	.text._Z12reductionMaxPi,"ax",@progbits
	.align	128
        .global         _Z12reductionMaxPi
        .type           _Z12reductionMaxPi,@function
        .size           _Z12reductionMaxPi,(.L_x_19 - _Z12reductionMaxPi)
        .other          _Z12reductionMaxPi,@"STO_CUDA_ENTRY STV_DEFAULT"
_Z12reductionMaxPi:
.text._Z12reductionMaxPi:
        /* <DEDUP_REMOVED lines=9> */
.L_x_14:
[----:B------:R-:W-:-:S04]  /*0090*/  IADD3 R12, PT, PT, R0, R9, RZ ;  /* 0x00000009000c7210 */ /* 0x000fc80007ffe0ff */
[----:B------:R-:W-:-:S13]  /*00a0*/  ISETP.GT.U32.AND P0, PT, R12, 0x5f, PT ;  /* 0x0000005f0c00780c */ /* 0x000fda0003f04070 */
[----:B------:R-:W-:Y:S05]  /*00b0*/  @P0 BRA `(.L_x_12) ;  /* 0x0000000000400947 */ /* 0x000fea0003800000 */
[----:B------:R-:W0:Y:S01]  /*00c0*/  LDC.64 R2, c[0x0][0x380] ;  /* 0x0000e000ff027b82 */ /* 0x000e220000000a00 */
[----:B------:R-:W-:Y:S01]  /*00d0*/  IMAD.MOV.U32 R11, RZ, RZ, RZ ;  /* 0x000000ffff0b7224 */ /* 0x000fe200078e00ff */
[----:B------:R-:W-:-:S07]  /*00e0*/  MOV R10, R0 ;  /* 0x00000000000a7202 */ /* 0x000fce0000000f00 */
.L_x_13:
[----:B------:R-:W-:-:S04]  /*00f0*/  IMAD.SHL.U32 R7, R10, 0x2, RZ ;  /* 0x000000020a077824 */ /* 0x000fc800078e00ff */
[----:B0-----:R-:W-:-:S05]  /*0100*/  IMAD.WIDE R6, R7, 0x4, R2 ;  /* 0x0000000407067825 */ /* 0x001fca00078e0202 */
[----:B------:R-:W2:Y:S01]  /*0110*/  LDG.E R10, desc[UR4][R6.64] ;  /* 0x00000004060a7981 */ /* 0x000ea2000c1e1900 */
[----:B------:R-:W-:-:S06]  /*0120*/  IMAD.WIDE.U32 R4, R9, 0x4, R6 ;  /* 0x0000000409047825 */ /* 0x000fcc00078e0006 */
[----:B------:R-:W2:Y:S01]  /*0130*/  LDG.E R5, desc[UR4][R4.64] ;  /* 0x0000000404057981 */ /* 0x000ea2000c1e1900 */
[----:B------:R-:W-:Y:S02]  /*0140*/  IMAD R13, R8, R11, R8 ;  /* 0x0000000b080d7224 */ /* 0x000fe400078e0208 */
[----:B------:R-:W-:Y:S01]  /*0150*/  VIADD R11, R11, 0x1 ;  /* 0x000000010b0b7836 */ /* 0x000fe20000000000 */
[----:B--2---:R-:W-:Y:S02]  /*0160*/  ISETP.GE.AND P0, PT, R10, R5, PT ;  /* 0x000000050a00720c */ /* 0x004fe40003f06270 */
[----:B------:R-:W-:-:S11]  /*0170*/  IADD3 R10, PT, PT, R12, R13, RZ ;  /* 0x0000000d0c0a7210 */ /* 0x000fd60007ffe0ff */
[----:B------:R1:W-:Y:S01]  /*0180*/  @!P0 STG.E desc[UR4][R6.64], R5 ;  /* 0x0000000506008986 */ /* 0x0003e2000c101904 */
[----:B------:R-:W-:Y:S02]  /*0190*/  ISETP.GE.U32.AND P0, PT, R10, 0x60, PT ;  /* 0x000000600a00780c */ /* 0x000fe40003f06070 */
[----:B------:R-:W-:-:S11]  /*01a0*/  IADD3 R10, PT, PT, R0, R13, RZ ;  /* 0x0000000d000a7210 */ /* 0x000fd60007ffe0ff */
[----:B-1----:R-:W-:Y:S05]  /*01b0*/  @!P0 BRA `(.L_x_13) ;  /* 0xfffffffc00cc8947 */ /* 0x002fea000383ffff */
.L_x_12:
        /* <DEDUP_REMOVED lines=9> */
.L_x_15:
        /* <DEDUP_REMOVED lines=11> */
.L_x_19:


//--------------------- .nv.shared.reserved.0     --------------------------
	.section	.nv.shared.reserved.0,"aw",@nobits
	.weak		__nv_reservedSMEM_offset_0_alias
	.size		__nv_reservedSMEM_offset_0_alias, 0, 64
	.other		__nv_reservedSMEM_offset_0_alias,@"STO_CUDA_RESERVED_SHARED STV_DEFAULT"
__nv_reservedSMEM_offset_0_alias:
	.zero		0
	.zero		64


//--------------------- .nv.constant0._Z17reductionMultiplyPi --------------------------
	.section	.nv.constant0._Z17reductionMultiplyPi,"a",@progbits
	.sectionflags	@""
	.align	4
.nv.constant0._Z17reductionMultiplyPi:
	.zero		904


//--------------------- .nv.constant0._Z12reductionSumPi --------------------------
	.section	.nv.constant0._Z12reductionSumPi,"a",@progbits
	.sectionflags	@""
	.align	4
.nv.constant0._Z12reductionSumPi:
	.zero		904


//--------------------- .nv.constant0._Z12reductionMinPi --------------------------
	.section	.nv.constant0._Z12reductionMinPi,"a",@progbits
	.sectionflags	@""
	.align	4
.nv.constant0._Z12reductionMinPi:
	.zero		904


//--------------------- .nv.constant0._Z12reductionMaxPi --------------------------
	.section	.nv.constant0._Z12reductionMaxPi,"a",@progbits
	.sectionflags	@""
	.align	4
.nv.constant0._Z12reductionMaxPi:
	.zero		904


//--------------------- SYMBOLS --------------------------

	.type		.nv.reservedSmem.offset0,@object
	.size		.nv.reservedSmem.offset0,0x4
